	.headerflags	@"EF_CUDA_TEXMODE_UNIFIED EF_CUDA_64BIT_ADDRESS EF_CUDA_ACCELERATORS EF_CUDA_SM90 EF_CUDA_VIRTUAL_SM(EF_CUDA_SM90)"
	.elftype	@"ET_EXEC"


//--------------------- .nv.info                  --------------------------
	.section	.nv.info,"",@"SHT_CUDA_INFO"
	.align	4


	//----- nvinfo : EIATTR_REGCOUNT
	.align		4
        /*0000*/ 	.byte	0x04, 0x2f
        /*0002*/ 	.short	(.L_1 - .L_0)
	.align		4
.L_0:
        /*0004*/ 	.word	index@(triton_poi_fused_pow_6)
        /*0008*/ 	.word	0x0000000a


	//----- nvinfo : EIATTR_MIN_STACK_SIZE
	.align		4
.L_1:
        /*000c*/ 	.byte	0x04, 0x12
        /*000e*/ 	.short	(.L_3 - .L_2)
	.align		4
.L_2:
        /*0010*/ 	.word	index@(triton_poi_fused_pow_6)
        /*0014*/ 	.word	0x00000000


	//----- nvinfo : EIATTR_FRAME_SIZE
	.align		4
.L_3:
        /*0018*/ 	.byte	0x04, 0x11
        /*001a*/ 	.short	(.L_5 - .L_4)
	.align		4
.L_4:
        /*001c*/ 	.word	index@(triton_poi_fused_pow_6)
        /*0020*/ 	.word	0x00000000


	//----- nvinfo : EIATTR_MIN_STACK_SIZE
	.align		4
.L_5:
        /*0024*/ 	.byte	0x04, 0x12
        /*0026*/ 	.short	(.L_7 - .L_6)
	.align		4
.L_6:
        /*0028*/ 	.word	index@(triton_poi_fused_pow_6)
        /*002c*/ 	.word	0x00000000
.L_7:


//--------------------- .nv.info.triton_poi_fused_pow_6 --------------------------
	.section	.nv.info.triton_poi_fused_pow_6,"",@"SHT_CUDA_INFO"
	.sectionflags	@""
	.align	4


	//----- nvinfo : EIATTR_CUDA_API_VERSION
	.align		4
        /*0000*/ 	.byte	0x04, 0x37
        /*0002*/ 	.short	(.L_9 - .L_8)
.L_8:
        /*0004*/ 	.word	0x0000007c


	//----- nvinfo : EIATTR_KPARAM_INFO
	.align		4
.L_9:
        /*0008*/ 	.byte	0x04, 0x17
        /*000a*/ 	.short	(.L_11 - .L_10)
.L_10:
        /*000c*/ 	.word	0x00000000
        /*0010*/ 	.short	0x0002
        /*0012*/ 	.short	0x0010
        /*0014*/ 	.byte	0x00, 0xf0, 0x11, 0x00


	//----- nvinfo : EIATTR_KPARAM_INFO
	.align		4
.L_11:
        /*0018*/ 	.byte	0x04, 0x17
        /*001a*/ 	.short	(.L_13 - .L_12)
.L_12:
        /*001c*/ 	.word	0x00000000
        /*0020*/ 	.short	0x0001
        /*0022*/ 	.short	0x0008
        /*0024*/ 	.byte	0x00, 0xf4, 0x21, 0x00


	//----- nvinfo : EIATTR_KPARAM_INFO
	.align		4
.L_13:
        /*0028*/ 	.byte	0x04, 0x17
        /*002a*/ 	.short	(.L_15 - .L_14)
.L_14:
        /*002c*/ 	.word	0x00000000
        /*0030*/ 	.short	0x0000
        /*0032*/ 	.short	0x0000
        /*0034*/ 	.byte	0x00, 0xf4, 0x21, 0x00


	//----- nvinfo : EIATTR_SPARSE_MMA_MASK
	.align		4
.L_15:
        /*0038*/ 	.byte	0x03, 0x50
        /*003a*/ 	.short	0x0000


	//----- nvinfo : EIATTR_MAXREG_COUNT
	.align		4
        /*003c*/ 	.byte	0x03, 0x1b
        /*003e*/ 	.short	0x00ff


	//----- nvinfo : EIATTR_EXIT_INSTR_OFFSETS
	.align		4
        /*0040*/ 	.byte	0x04, 0x1c
        /*0042*/ 	.short	(.L_17 - .L_16)


	//   ....[0]....
.L_16:
        /*0044*/ 	.word	0x000000f0


	//----- nvinfo : EIATTR_REQNTID
	.align		4
.L_17:
        /*0048*/ 	.byte	0x04, 0x10
        /*004a*/ 	.short	(.L_19 - .L_18)
.L_18:
        /*004c*/ 	.word	0x00000080
        /*0050*/ 	.word	0x00000001
        /*0054*/ 	.word	0x00000001


	//----- nvinfo : EIATTR_CBANK_PARAM_SIZE
	.align		4
.L_19:
        /*0058*/ 	.byte	0x03, 0x19
        /*005a*/ 	.short	0x0014


	//----- nvinfo : EIATTR_PARAM_CBANK
	.align		4
        /*005c*/ 	.byte	0x04, 0x0a
        /*005e*/ 	.short	(.L_21 - .L_20)
	.align		4
.L_20:
        /*0060*/ 	.word	index@(.nv.constant0.triton_poi_fused_pow_6)
        /*0064*/ 	.short	0x0210
        /*0066*/ 	.short	0x0014


	//----- nvinfo : EIATTR_SW_WAR
	.align		4
.L_21:
        /*0068*/ 	.byte	0x04, 0x36
        /*006a*/ 	.short	(.L_23 - .L_22)
.L_22:
        /*006c*/ 	.word	0x00000008
.L_23:


//--------------------- .nv.callgraph             --------------------------
	.section	.nv.callgraph,"",@"SHT_CUDA_CALLGRAPH"
	.align	4
	.sectionentsize	8
	.align		4
        /*0000*/ 	.word	0x00000000
	.align		4
        /*0004*/ 	.word	0xffffffff
	.align		4
        /*0008*/ 	.word	0x00000000
	.align		4
        /*000c*/ 	.word	0xfffffffe
	.align		4
        /*0010*/ 	.word	0x00000000
	.align		4
        /*0014*/ 	.word	0xfffffffd
	.align		4
        /*0018*/ 	.word	0x00000000
	.align		4
        /*001c*/ 	.word	0xfffffffc


//--------------------- .text.triton_poi_fused_pow_6 --------------------------
	.section	.text.triton_poi_fused_pow_6,"ax",@progbits
	.align	128
        .global         triton_poi_fused_pow_6
        .type           triton_poi_fused_pow_6,@function
        .size           triton_poi_fused_pow_6,(.L_x_1 - triton_poi_fused_pow_6)
        .other          triton_poi_fused_pow_6,@"STO_CUDA_ENTRY STV_DEFAULT"
triton_poi_fused_pow_6:
.text.triton_poi_fused_pow_6:
[----:B------:R-:W-:Y:S01]  /*0000*/  LDC R1, c[0x0][0x28] ;  /* 0x00000a00ff017b82 */ /* 0x000fe20000000800 */
[----:B------:R-:W1:Y:S07]  /*0010*/  S2R R0, SR_TID.X ;  /* 0x0000000000007919 */ /* 0x000e6e0000002100 */
[----:B------:R-:W2:Y:S01]  /*0020*/  LDC.64 R2, c[0x0][0x210] ;  /* 0x00008400ff027b82 */ /* 0x000ea20000000a00 */
[----:B------:R-:W-:Y:S01]  /*0030*/  ULDC.64 UR4, c[0x0][0x208] ;  /* 0x0000820000047ab9 */ /* 0x000fe20000000a00 */
[----:B------:R-:W3:Y:S06]  /*0040*/  S2R R7, SR_CTAID.X ;  /* 0x0000000000077919 */ /* 0x000eec0000002500 */
[----:B------:R-:W4:Y:S01]  /*0050*/  LDC.64 R4, c[0x0][0x218] ;  /* 0x00008600ff047b82 */ /* 0x000f220000000a00 */
[----:B-1----:R-:W-:-:S04]  /*0060*/  SHF.L.U32 R0, R0, 0x1, RZ ;  /* 0x0000000100007819 */ /* 0x002fc800000006ff */
[----:B------:R-:W-:-:S04]  /*0070*/  LOP3.LUT R0, R0, 0xfe, RZ, 0xc0, !PT ;  /* 0x000000fe00007812 */ /* 0x000fc800078ec0ff */
[----:B---3--:R-:W-:-:S05]  /*0080*/  LEA R7, R7, R0, 0x8 ;  /* 0x0000000007077211 */ /* 0x008fca00078e40ff */
[----:B--2---:R-:W-:-:S06]  /*0090*/  IMAD.WIDE R2, R7, 0x4, R2 ;  /* 0x0000000407027825 */ /* 0x004fcc00078e0202 */
[----:B------:R-:W2:Y:S01]  /*00a0*/  LDG.E.64 R2, desc[UR4][R2.64] ;  /* 0x0000000402027981 */ /* 0x000ea2000c1e1b00 */
[----:B----4-:R-:W-:-:S04]  /*00b0*/  IMAD.WIDE R4, R7, 0x4, R4 ;  /* 0x0000000407047825 */ /* 0x010fc800078e0204 */
[----:B--2---:R-:W-:Y:S01]  /*00c0*/  FMUL R6, R2, R2 ;  /* 0x0000000202067220 */ /* 0x004fe20000400000 */
[----:B------:R-:W-:-:S05]  /*00d0*/  FMUL R7, R3, R3 ;  /* 0x0000000303077220 */ /* 0x000fca0000400000 */
[----:B------:R-:W-:Y:S01]  /*00e0*/  STG.E.64 desc[UR4][R4.64], R6 ;  /* 0x0000000604007986 */ /* 0x000fe2000c101b04 */
[----:B------:R-:W-:Y:S05]  /*00f0*/  EXIT ;  /* 0x000000000000794d */ /* 0x000fea0003800000 */
.L_x_0:
[----:B------:R-:W-:-:S00]  /*0100*/  BRA `(.L_x_0) ;  /* 0xfffffffc00fc7947 */ /* 0x000fc0000383ffff */
[----:B------:R-:W-:-:S00]  /*0110*/  NOP ;  /* 0x0000000000007918 */ /* 0x000fc00000000000 */
        /* <DEDUP_REMOVED lines=14> */
.L_x_1:


//--------------------- .nv.constant0.triton_poi_fused_pow_6 --------------------------
	.section	.nv.constant0.triton_poi_fused_pow_6,"a",@progbits
	.sectionflags	@""
	.align	4
.nv.constant0.triton_poi_fused_pow_6:
	.zero		548
